//
// Generated by NVIDIA NVVM Compiler
//
// Compiler Build ID: CL-36424714
// Cuda compilation tools, release 13.0, V13.0.88
// Based on NVVM 20.0.0
//

.version 9.0
.target sm_100
.address_size 64

	// .globl	_Z14kernel_vec_addPKfS0_Pfi

.visible .entry _Z14kernel_vec_addPKfS0_Pfi(
	.param .u64 .ptr .align 1 _Z14kernel_vec_addPKfS0_Pfi_param_0,
	.param .u64 .ptr .align 1 _Z14kernel_vec_addPKfS0_Pfi_param_1,
	.param .u64 .ptr .align 1 _Z14kernel_vec_addPKfS0_Pfi_param_2,
	.param .u32 _Z14kernel_vec_addPKfS0_Pfi_param_3
)
{
	.reg .pred 	%p<2>;
	.reg .b32 	%r<6>;
	.reg .b32 	%f<4>;
	.reg .b64 	%rd<11>;

	ld.param.u64 	%rd1, [_Z14kernel_vec_addPKfS0_Pfi_param_0];
	ld.param.u64 	%rd2, [_Z14kernel_vec_addPKfS0_Pfi_param_1];
	ld.param.u64 	%rd3, [_Z14kernel_vec_addPKfS0_Pfi_param_2];
	ld.param.u32 	%r2, [_Z14kernel_vec_addPKfS0_Pfi_param_3];
	mov.u32 	%r3, %ctaid.x;
	mov.u32 	%r4, %ntid.x;
	mov.u32 	%r5, %tid.x;
	mad.lo.s32 	%r1, %r3, %r4, %r5;
	setp.ge.s32 	%p1, %r1, %r2;
	@%p1 bra 	$L__BB0_2;
	cvta.to.global.u64 	%rd4, %rd1;
	cvta.to.global.u64 	%rd5, %rd2;
	cvta.to.global.u64 	%rd6, %rd3;
	mul.wide.s32 	%rd7, %r1, 4;
	add.s64 	%rd8, %rd4, %rd7;
	ld.global.f32 	%f1, [%rd8];
	add.s64 	%rd9, %rd5, %rd7;
	ld.global.f32 	%f2, [%rd9];
	add.f32 	%f3, %f1, %f2;
	add.s64 	%rd10, %rd6, %rd7;
	st.global.f32 	[%rd10], %f3;
$L__BB0_2:
	ret;

}


// ===== COMPILED SASS (sm_100) =====

	.target	sm_100

	.elftype	@"ET_EXEC"


//--------------------- .note.nv.tkinfo           --------------------------
	.section	.note.nv.tkinfo,"",@"SHT_NOTE"
	.sectionflags	@"SHF_NOTE_NV_TKINFO"
	.tkinfo
        /*0018*/ 	.word	0x00000002
        /*0030*/ 	.string	""
        /*0030*/ 	.string	"ptxas"
        /*0030*/ 	.string	"Cuda compilation tools, release 13.0, V13.0.88"
        /*0030*/ 	.string	"Build cuda_13.0.r13.0/compiler.36424714_0"
        /*0030*/ 	.string	"-arch sm_100 -m 64 "



//--------------------- .note.nv.cuinfo           --------------------------
	.section	.note.nv.cuinfo,"",@"SHT_NOTE"
	.sectionflags	@"SHF_NOTE_NV_CUINFO"
        /*0018*/ 	.short	0x0002
        /*001a*/ 	.short	0x0064
        /*001c*/ 	.short	0x0082
	.zero		2


//--------------------- .nv.info                  --------------------------
	.section	.nv.info,"",@"SHT_CUDA_INFO"
	.align	4


	//----- nvinfo : EIATTR_REGCOUNT
	.align		4
        /*0000*/ 	.byte	0x04, 0x2f
        /*0002*/ 	.short	(.L_1 - .L_0)
	.align		4
.L_0:
        /*0004*/ 	.word	index@(_Z14kernel_vec_addPKfS0_Pfi)
        /*0008*/ 	.word	0x0000000c


	//----- nvinfo : EIATTR_FRAME_SIZE
	.align		4
.L_1:
        /*000c*/ 	.byte	0x04, 0x11
        /*000e*/ 	.short	(.L_3 - .L_2)
	.align		4
.L_2:
        /*0010*/ 	.word	index@(_Z14kernel_vec_addPKfS0_Pfi)
        /*0014*/ 	.word	0x00000000


	//----- nvinfo : EIATTR_MIN_STACK_SIZE
	.align		4
.L_3:
        /*0018*/ 	.byte	0x04, 0x12
        /*001a*/ 	.short	(.L_5 - .L_4)
	.align		4
.L_4:
        /*001c*/ 	.word	index@(_Z14kernel_vec_addPKfS0_Pfi)
        /*0020*/ 	.word	0x00000000
.L_5:


//--------------------- .nv.compat                --------------------------
	.section	.nv.compat,"",@"SHT_CUDA_COMPAT_INFO"
	.align	4
        /*0000*/ 	.byte	0x02, 0x09, 0x00, 0x00, 0x02, 0x02, 0x01, 0x00, 0x02, 0x05, 0x05, 0x00, 0x03, 0x07, 0x01, 0x01
        /*0010*/ 	.byte	0x02, 0x03, 0x00, 0x00, 0x02, 0x06, 0x01, 0x00, 0x04, 0x0b, 0x08, 0x00, 0x09, 0x00, 0x00, 0x00
        /*0020*/ 	.byte	0x00, 0x00, 0x00, 0x00


//--------------------- .nv.info._Z14kernel_vec_addPKfS0_Pfi --------------------------
	.section	.nv.info._Z14kernel_vec_addPKfS0_Pfi,"",@"SHT_CUDA_INFO"
	.sectionflags	@""
	.align	4


	//----- nvinfo : EIATTR_CUDA_API_VERSION
	.align		4
        /*0000*/ 	.byte	0x04, 0x37
        /*0002*/ 	.short	(.L_7 - .L_6)
.L_6:
        /*0004*/ 	.word	0x00000082


	//----- nvinfo : EIATTR_KPARAM_INFO
	.align		4
.L_7:
        /*0008*/ 	.byte	0x04, 0x17
        /*000a*/ 	.short	(.L_9 - .L_8)
.L_8:
        /*000c*/ 	.word	0x00000000
        /*0010*/ 	.short	0x0003
        /*0012*/ 	.short	0x0018
        /*0014*/ 	.byte	0x00, 0xf0, 0x11, 0x00


	//----- nvinfo : EIATTR_KPARAM_INFO
	.align		4
.L_9:
        /*0018*/ 	.byte	0x04, 0x17
        /*001a*/ 	.short	(.L_11 - .L_10)
.L_10:
        /*001c*/ 	.word	0x00000000
        /*0020*/ 	.short	0x0002
        /*0022*/ 	.short	0x0010
        /*0024*/ 	.byte	0x00, 0xf5, 0x21, 0x00


	//----- nvinfo : EIATTR_KPARAM_INFO
	.align		4
.L_11:
        /*0028*/ 	.byte	0x04, 0x17
        /*002a*/ 	.short	(.L_13 - .L_12)
.L_12:
        /*002c*/ 	.word	0x00000000
        /*0030*/ 	.short	0x0001
        /*0032*/ 	.short	0x0008
        /*0034*/ 	.byte	0x00, 0xf5, 0x21, 0x00


	//----- nvinfo : EIATTR_KPARAM_INFO
	.align		4
.L_13:
        /*0038*/ 	.byte	0x04, 0x17
        /*003a*/ 	.short	(.L_15 - .L_14)
.L_14:
        /*003c*/ 	.word	0x00000000
        /*0040*/ 	.short	0x0000
        /*0042*/ 	.short	0x0000
        /*0044*/ 	.byte	0x00, 0xf5, 0x21, 0x00


	//----- nvinfo : EIATTR_SPARSE_MMA_MASK
	.align		4
.L_15:
        /*0048*/ 	.byte	0x03, 0x50
        /*004a*/ 	.short	0x0000


	//----- nvinfo : EIATTR_MAXREG_COUNT
	.align		4
        /*004c*/ 	.byte	0x03, 0x1b
        /*004e*/ 	.short	0x00ff


	//----- nvinfo : EIATTR_MERCURY_ISA_VERSION
	.align		4
        /*0050*/ 	.byte	0x03, 0x5f
        /*0052*/ 	.short	0x0101


	//----- nvinfo : EIATTR_VRC_CTA_INIT_COUNT
	.align		4
        /*0054*/ 	.byte	0x02, 0x4a
	.zero		1
	.zero		1


	//----- nvinfo : EIATTR_EXIT_INSTR_OFFSETS
	.align		4
        /*0058*/ 	.byte	0x04, 0x1c
        /*005a*/ 	.short	(.L_17 - .L_16)


	//   ....[0]....
.L_16:
        /*005c*/ 	.word	0x00000070


	//   ....[1]....
        /*0060*/ 	.word	0x00000130


	//----- nvinfo : EIATTR_CBANK_PARAM_SIZE
	.align		4
.L_17:
        /*0064*/ 	.byte	0x03, 0x19
        /*0066*/ 	.short	0x001c


	//----- nvinfo : EIATTR_PARAM_CBANK
	.align		4
        /*0068*/ 	.byte	0x04, 0x0a
        /*006a*/ 	.short	(.L_19 - .L_18)
	.align		4
.L_18:
        /*006c*/ 	.word	index@(.nv.constant0._Z14kernel_vec_addPKfS0_Pfi)
        /*0070*/ 	.short	0x0380
        /*0072*/ 	.short	0x001c


	//----- nvinfo : EIATTR_SW_WAR
	.align		4
.L_19:
        /*0074*/ 	.byte	0x04, 0x36
        /*0076*/ 	.short	(.L_21 - .L_20)
.L_20:
        /*0078*/ 	.word	0x00000008
.L_21:


//--------------------- .nv.callgraph             --------------------------
	.section	.nv.callgraph,"",@"SHT_CUDA_CALLGRAPH"
	.align	4
	.sectionentsize	8
	.align		4
        /*0000*/ 	.word	0x00000000
	.align		4
        /*0004*/ 	.word	0xffffffff
	.align		4
        /*0008*/ 	.word	0x00000000
	.align		4
        /*000c*/ 	.word	0xfffffffe
	.align		4
        /*0010*/ 	.word	0x00000000
	.align		4
        /*0014*/ 	.word	0xfffffffd
	.align		4
        /*0018*/ 	.word	0x00000000
	.align		4
        /*001c*/ 	.word	0xfffffffc


//--------------------- .text._Z14kernel_vec_addPKfS0_Pfi --------------------------
	.section	.text._Z14kernel_vec_addPKfS0_Pfi,"ax",@progbits
	.align	128
        .global         _Z14kernel_vec_addPKfS0_Pfi
        .type           _Z14kernel_vec_addPKfS0_Pfi,@function
        .size           _Z14kernel_vec_addPKfS0_Pfi,(.L_x_1 - _Z14kernel_vec_addPKfS0_Pfi)
        .other          _Z14kernel_vec_addPKfS0_Pfi,@"STO_CUDA_ENTRY STV_DEFAULT"
_Z14kernel_vec_addPKfS0_Pfi:
.text._Z14kernel_vec_addPKfS0_Pfi:
[----:B------:R-:W-:Y:S01]  /*0000*/  LDC R1, c[0x0][0x37c] ;  /* 0x0000df00ff017b82 */ /* 0x000fe20000000800 */
[----:B------:R-:W0:Y:S07]  /*0010*/  S2R R0, SR_TID.X ;  /* 0x0000000000007919 */ /* 0x000e2e0000002100 */
[----:B------:R-:W0:Y:S01]  /*0020*/  S2UR UR4, SR_CTAID.X ;  /* 0x00000000000479c3 */ /* 0x000e220000002500 */
[----:B------:R-:W1:Y:S07]  /*0030*/  LDCU UR5, c[0x0][0x398] ;  /* 0x00007300ff0577ac */ /* 0x000e6e0008000800 */
[----:B------:R-:W0:Y:S02]  /*0040*/  LDC R9, c[0x0][0x360] ;  /* 0x0000d800ff097b82 */ /* 0x000e240000000800 */
[----:B0-----:R-:W-:-:S05]  /*0050*/  IMAD R9, R9, UR4, R0 ;  /* 0x0000000409097c24 */ /* 0x001fca000f8e0200 */
[----:B-1----:R-:W-:-:S13]  /*0060*/  ISETP.GE.AND P0, PT, R9, UR5, PT ;  /* 0x0000000509007c0c */ /* 0x002fda000bf06270 */
[----:B------:R-:W-:Y:S05]  /*0070*/  @P0 EXIT ;  /* 0x000000000000094d */ /* 0x000fea0003800000 */
[----:B------:R-:W0:Y:S01]  /*0080*/  LDC.64 R2, c[0x0][0x380] ;  /* 0x0000e000ff027b82 */ /* 0x000e220000000a00 */
[----:B------:R-:W1:Y:S07]  /*0090*/  LDCU.64 UR4, c[0x0][0x358] ;  /* 0x00006b00ff0477ac */ /* 0x000e6e0008000a00 */
[----:B------:R-:W2:Y:S08]  /*00a0*/  LDC.64 R4, c[0x0][0x388] ;  /* 0x0000e200ff047b82 */ /* 0x000eb00000000a00 */
[----:B------:R-:W3:Y:S01]  /*00b0*/  LDC.64 R6, c[0x0][0x390] ;  /* 0x0000e400ff067b82 */ /* 0x000ee20000000a00 */
[----:B0-----:R-:W-:-:S06]  /*00c0*/  IMAD.WIDE R2, R9, 0x4, R2 ;  /* 0x0000000409027825 */ /* 0x001fcc00078e0202 */
[----:B-1----:R-:W4:Y:S01]  /*00d0*/  LDG.E R2, desc[UR4][R2.64] ;  /* 0x0000000402027981 */ /* 0x002f22000c1e1900 */
[----:B--2---:R-:W-:-:S06]  /*00e0*/  IMAD.WIDE R4, R9, 0x4, R4 ;  /* 0x0000000409047825 */ /* 0x004fcc00078e0204 */
[----:B------:R-:W4:Y:S01]  /*00f0*/  LDG.E R5, desc[UR4][R4.64] ;  /* 0x0000000404057981 */ /* 0x000f22000c1e1900 */
[----:B---3--:R-:W-:-:S04]  /*0100*/  IMAD.WIDE R6, R9, 0x4, R6 ;  /* 0x0000000409067825 */ /* 0x008fc800078e0206 */
[----:B----4-:R-:W-:-:S05]  /*0110*/  FADD R9, R2, R5 ;  /* 0x0000000502097221 */ /* 0x010fca0000000000 */
[----:B------:R-:W-:Y:S01]  /*0120*/  STG.E desc[UR4][R6.64], R9 ;  /* 0x0000000906007986 */ /* 0x000fe2000c101904 */
[----:B------:R-:W-:Y:S05]  /*0130*/  EXIT ;  /* 0x000000000000794d */ /* 0x000fea0003800000 */
.L_x_0:
[----:B------:R-:W-:-:S00]  /*0140*/  BRA `(.L_x_0) ;  /* 0xfffffffc00fc7947 */ /* 0x000fc0000383ffff */
[----:B------:R-:W-:-:S00]  /*0150*/  NOP ;  /* 0x0000000000007918 */ /* 0x000fc00000000000 */
        /* <DEDUP_REMOVED lines=10> */
.L_x_1:


//--------------------- .nv.shared.reserved.0     --------------------------
	.section	.nv.shared.reserved.0,"aw",@nobits
	.weak		__nv_reservedSMEM_offset_0_alias
	.size		__nv_reservedSMEM_offset_0_alias, 0, 64
	.other		__nv_reservedSMEM_offset_0_alias,@"STO_CUDA_RESERVED_SHARED STV_DEFAULT"
__nv_reservedSMEM_offset_0_alias:
	.zero		0
	.zero		64


//--------------------- .nv.constant0._Z14kernel_vec_addPKfS0_Pfi --------------------------
	.section	.nv.constant0._Z14kernel_vec_addPKfS0_Pfi,"a",@progbits
	.sectionflags	@""
	.align	4
.nv.constant0._Z14kernel_vec_addPKfS0_Pfi:
	.zero		924


//--------------------- SYMBOLS --------------------------

	.type		.nv.reservedSmem.offset0,@object
	.size		.nv.reservedSmem.offset0,0x4
